//
// Generated by NVIDIA NVVM Compiler
//
// Compiler Build ID: CL-36424714
// Cuda compilation tools, release 13.0, V13.0.88
// Based on NVVM 20.0.0
//

.version 9.0
.target sm_100
.address_size 64

	// .globl	_Z3addPii

.visible .entry _Z3addPii(
	.param .u64 .ptr .align 1 _Z3addPii_param_0,
	.param .u32 _Z3addPii_param_1
)
{
	.reg .pred 	%p<10>;
	.reg .b32 	%r<110>;
	.reg .b64 	%rd<16>;

	ld.param.u64 	%rd8, [_Z3addPii_param_0];
	ld.param.u32 	%r33, [_Z3addPii_param_1];
	cvta.to.global.u64 	%rd1, %rd8;
	setp.lt.s32 	%p1, %r33, 2;
	@%p1 bra 	$L__BB0_15;
	ld.global.u32 	%r109, [%rd1];
	add.s32 	%r2, %r33, -1;
	add.s32 	%r36, %r33, -2;
	and.b32  	%r3, %r2, 15;
	setp.lt.u32 	%p2, %r36, 15;
	mov.b32 	%r103, 1;
	@%p2 bra 	$L__BB0_5;
	and.b32  	%r38, %r2, -16;
	neg.s32 	%r96, %r38;
	add.s64 	%rd14, %rd1, 32;
	mov.b32 	%r95, 0;
$L__BB0_3:
	.pragma "nounroll";
	ld.global.u32 	%r39, [%rd14+-28];
	add.s32 	%r40, %r109, %r39;
	ld.global.u32 	%r41, [%rd14+-24];
	add.s32 	%r42, %r40, %r41;
	ld.global.u32 	%r43, [%rd14+-20];
	add.s32 	%r44, %r42, %r43;
	ld.global.u32 	%r45, [%rd14+-16];
	add.s32 	%r46, %r44, %r45;
	ld.global.u32 	%r47, [%rd14+-12];
	add.s32 	%r48, %r46, %r47;
	ld.global.u32 	%r49, [%rd14+-8];
	add.s32 	%r50, %r48, %r49;
	ld.global.u32 	%r51, [%rd14+-4];
	add.s32 	%r52, %r50, %r51;
	ld.global.u32 	%r53, [%rd14];
	add.s32 	%r54, %r52, %r53;
	ld.global.u32 	%r55, [%rd14+4];
	add.s32 	%r56, %r54, %r55;
	ld.global.u32 	%r57, [%rd14+8];
	add.s32 	%r58, %r56, %r57;
	ld.global.u32 	%r59, [%rd14+12];
	add.s32 	%r60, %r58, %r59;
	ld.global.u32 	%r61, [%rd14+16];
	add.s32 	%r62, %r60, %r61;
	ld.global.u32 	%r63, [%rd14+20];
	add.s32 	%r64, %r62, %r63;
	ld.global.u32 	%r65, [%rd14+24];
	add.s32 	%r66, %r64, %r65;
	ld.global.u32 	%r67, [%rd14+28];
	add.s32 	%r68, %r66, %r67;
	ld.global.u32 	%r69, [%rd14+32];
	add.s32 	%r109, %r68, %r69;
	add.s32 	%r96, %r96, 16;
	add.s32 	%r95, %r95, 16;
	add.s64 	%rd14, %rd14, 64;
	setp.ne.s32 	%p3, %r96, 0;
	@%p3 bra 	$L__BB0_3;
	add.s32 	%r103, %r95, 1;
$L__BB0_5:
	setp.eq.s32 	%p4, %r3, 0;
	@%p4 bra 	$L__BB0_14;
	and.b32  	%r15, %r2, 7;
	setp.lt.u32 	%p5, %r3, 8;
	@%p5 bra 	$L__BB0_8;
	mul.wide.u32 	%rd9, %r103, 4;
	add.s64 	%rd10, %rd1, %rd9;
	ld.global.u32 	%r71, [%rd10];
	add.s32 	%r72, %r109, %r71;
	ld.global.u32 	%r73, [%rd10+4];
	add.s32 	%r74, %r72, %r73;
	ld.global.u32 	%r75, [%rd10+8];
	add.s32 	%r76, %r74, %r75;
	ld.global.u32 	%r77, [%rd10+12];
	add.s32 	%r78, %r76, %r77;
	ld.global.u32 	%r79, [%rd10+16];
	add.s32 	%r80, %r78, %r79;
	ld.global.u32 	%r81, [%rd10+20];
	add.s32 	%r82, %r80, %r81;
	ld.global.u32 	%r83, [%rd10+24];
	add.s32 	%r84, %r82, %r83;
	ld.global.u32 	%r85, [%rd10+28];
	add.s32 	%r109, %r84, %r85;
	add.s32 	%r103, %r103, 8;
$L__BB0_8:
	setp.eq.s32 	%p6, %r15, 0;
	@%p6 bra 	$L__BB0_14;
	and.b32  	%r21, %r2, 3;
	setp.lt.u32 	%p7, %r15, 4;
	@%p7 bra 	$L__BB0_11;
	mul.wide.u32 	%rd11, %r103, 4;
	add.s64 	%rd12, %rd1, %rd11;
	ld.global.u32 	%r87, [%rd12];
	add.s32 	%r88, %r109, %r87;
	ld.global.u32 	%r89, [%rd12+4];
	add.s32 	%r90, %r88, %r89;
	ld.global.u32 	%r91, [%rd12+8];
	add.s32 	%r92, %r90, %r91;
	ld.global.u32 	%r93, [%rd12+12];
	add.s32 	%r109, %r92, %r93;
	add.s32 	%r103, %r103, 4;
$L__BB0_11:
	setp.eq.s32 	%p8, %r21, 0;
	@%p8 bra 	$L__BB0_14;
	mul.wide.u32 	%rd13, %r103, 4;
	add.s64 	%rd15, %rd1, %rd13;
	neg.s32 	%r107, %r21;
$L__BB0_13:
	.pragma "nounroll";
	ld.global.u32 	%r94, [%rd15];
	add.s32 	%r109, %r109, %r94;
	add.s64 	%rd15, %rd15, 4;
	add.s32 	%r107, %r107, 1;
	setp.ne.s32 	%p9, %r107, 0;
	@%p9 bra 	$L__BB0_13;
$L__BB0_14:
	st.global.u32 	[%rd1], %r109;
$L__BB0_15:
	ret;

}


// ===== COMPILED SASS (sm_100) =====

	.target	sm_100

	.elftype	@"ET_EXEC"


//--------------------- .note.nv.tkinfo           --------------------------
	.section	.note.nv.tkinfo,"",@"SHT_NOTE"
	.sectionflags	@"SHF_NOTE_NV_TKINFO"
	.tkinfo
        /*0018*/ 	.word	0x00000002
        /*0030*/ 	.string	""
        /*0030*/ 	.string	"ptxas"
        /*0030*/ 	.string	"Cuda compilation tools, release 13.0, V13.0.88"
        /*0030*/ 	.string	"Build cuda_13.0.r13.0/compiler.36424714_0"
        /*0030*/ 	.string	"-arch sm_100 -m 64 "



//--------------------- .note.nv.cuinfo           --------------------------
	.section	.note.nv.cuinfo,"",@"SHT_NOTE"
	.sectionflags	@"SHF_NOTE_NV_CUINFO"
        /*0018*/ 	.short	0x0002
        /*001a*/ 	.short	0x0064
        /*001c*/ 	.short	0x0082
	.zero		2


//--------------------- .nv.info                  --------------------------
	.section	.nv.info,"",@"SHT_CUDA_INFO"
	.align	4


	//----- nvinfo : EIATTR_REGCOUNT
	.align		4
        /*0000*/ 	.byte	0x04, 0x2f
        /*0002*/ 	.short	(.L_1 - .L_0)
	.align		4
.L_0:
        /*0004*/ 	.word	index@(_Z3addPii)
        /*0008*/ 	.word	0x0000001c


	//----- nvinfo : EIATTR_FRAME_SIZE
	.align		4
.L_1:
        /*000c*/ 	.byte	0x04, 0x11
        /*000e*/ 	.short	(.L_3 - .L_2)
	.align		4
.L_2:
        /*0010*/ 	.word	index@(_Z3addPii)
        /*0014*/ 	.word	0x00000000


	//----- nvinfo : EIATTR_MIN_STACK_SIZE
	.align		4
.L_3:
        /*0018*/ 	.byte	0x04, 0x12
        /*001a*/ 	.short	(.L_5 - .L_4)
	.align		4
.L_4:
        /*001c*/ 	.word	index@(_Z3addPii)
        /*0020*/ 	.word	0x00000000
.L_5:


//--------------------- .nv.compat                --------------------------
	.section	.nv.compat,"",@"SHT_CUDA_COMPAT_INFO"
	.align	4
        /*0000*/ 	.byte	0x02, 0x09, 0x00, 0x00, 0x02, 0x02, 0x01, 0x00, 0x02, 0x05, 0x05, 0x00, 0x03, 0x07, 0x01, 0x01
        /*0010*/ 	.byte	0x02, 0x03, 0x00, 0x00, 0x02, 0x06, 0x01, 0x00, 0x04, 0x0b, 0x08, 0x00, 0x09, 0x00, 0x00, 0x00
        /*0020*/ 	.byte	0x00, 0x00, 0x00, 0x00


//--------------------- .nv.info._Z3addPii        --------------------------
	.section	.nv.info._Z3addPii,"",@"SHT_CUDA_INFO"
	.sectionflags	@""
	.align	4


	//----- nvinfo : EIATTR_CUDA_API_VERSION
	.align		4
        /*0000*/ 	.byte	0x04, 0x37
        /*0002*/ 	.short	(.L_7 - .L_6)
.L_6:
        /*0004*/ 	.word	0x00000082


	//----- nvinfo : EIATTR_KPARAM_INFO
	.align		4
.L_7:
        /*0008*/ 	.byte	0x04, 0x17
        /*000a*/ 	.short	(.L_9 - .L_8)
.L_8:
        /*000c*/ 	.word	0x00000000
        /*0010*/ 	.short	0x0001
        /*0012*/ 	.short	0x0008
        /*0014*/ 	.byte	0x00, 0xf0, 0x11, 0x00


	//----- nvinfo : EIATTR_KPARAM_INFO
	.align		4
.L_9:
        /*0018*/ 	.byte	0x04, 0x17
        /*001a*/ 	.short	(.L_11 - .L_10)
.L_10:
        /*001c*/ 	.word	0x00000000
        /*0020*/ 	.short	0x0000
        /*0022*/ 	.short	0x0000
        /*0024*/ 	.byte	0x00, 0xf5, 0x21, 0x00


	//----- nvinfo : EIATTR_SPARSE_MMA_MASK
	.align		4
.L_11:
        /*0028*/ 	.byte	0x03, 0x50
        /*002a*/ 	.short	0x0000


	//----- nvinfo : EIATTR_MAXREG_COUNT
	.align		4
        /*002c*/ 	.byte	0x03, 0x1b
        /*002e*/ 	.short	0x00ff


	//----- nvinfo : EIATTR_MERCURY_ISA_VERSION
	.align		4
        /*0030*/ 	.byte	0x03, 0x5f
        /*0032*/ 	.short	0x0101


	//----- nvinfo : EIATTR_VRC_CTA_INIT_COUNT
	.align		4
        /*0034*/ 	.byte	0x02, 0x4a
	.zero		1
	.zero		1


	//----- nvinfo : EIATTR_EXIT_INSTR_OFFSETS
	.align		4
        /*0038*/ 	.byte	0x04, 0x1c
        /*003a*/ 	.short	(.L_13 - .L_12)


	//   ....[0]....
.L_12:
        /*003c*/ 	.word	0x00000030


	//   ....[1]....
        /*0040*/ 	.word	0x00000660


	//----- nvinfo : EIATTR_CBANK_PARAM_SIZE
	.align		4
.L_13:
        /*0044*/ 	.byte	0x03, 0x19
        /*0046*/ 	.short	0x000c


	//----- nvinfo : EIATTR_PARAM_CBANK
	.align		4
        /*0048*/ 	.byte	0x04, 0x0a
        /*004a*/ 	.short	(.L_15 - .L_14)
	.align		4
.L_14:
        /*004c*/ 	.word	index@(.nv.constant0._Z3addPii)
        /*0050*/ 	.short	0x0380
        /*0052*/ 	.short	0x000c


	//----- nvinfo : EIATTR_SW_WAR
	.align		4
.L_15:
        /*0054*/ 	.byte	0x04, 0x36
        /*0056*/ 	.short	(.L_17 - .L_16)
.L_16:
        /*0058*/ 	.word	0x00000008
.L_17:


//--------------------- .nv.callgraph             --------------------------
	.section	.nv.callgraph,"",@"SHT_CUDA_CALLGRAPH"
	.align	4
	.sectionentsize	8
	.align		4
        /*0000*/ 	.word	0x00000000
	.align		4
        /*0004*/ 	.word	0xffffffff
	.align		4
        /*0008*/ 	.word	0x00000000
	.align		4
        /*000c*/ 	.word	0xfffffffe
	.align		4
        /*0010*/ 	.word	0x00000000
	.align		4
        /*0014*/ 	.word	0xfffffffd
	.align		4
        /*0018*/ 	.word	0x00000000
	.align		4
        /*001c*/ 	.word	0xfffffffc


//--------------------- .text._Z3addPii           --------------------------
	.section	.text._Z3addPii,"ax",@progbits
	.align	128
        .global         _Z3addPii
        .type           _Z3addPii,@function
        .size           _Z3addPii,(.L_x_7 - _Z3addPii)
        .other          _Z3addPii,@"STO_CUDA_ENTRY STV_DEFAULT"
_Z3addPii:
.text._Z3addPii:
[----:B------:R-:W-:Y:S08]  /*0000*/  LDC R1, c[0x0][0x37c] ;  /* 0x0000df00ff017b82 */ /* 0x000ff00000000800 */
[----:B------:R-:W0:Y:S02]  /*0010*/  LDC R4, c[0x0][0x388] ;  /* 0x0000e200ff047b82 */ /* 0x000e240000000800 */
[----:B0-----:R-:W-:-:S13]  /*0020*/  ISETP.GE.AND P0, PT, R4, 0x2, PT ;  /* 0x000000020400780c */ /* 0x001fda0003f06270 */
[----:B------:R-:W-:Y:S05]  /*0030*/  @!P0 EXIT ;  /* 0x000000000000894d */ /* 0x000fea0003800000 */
[----:B------:R-:W0:Y:S01]  /*0040*/  LDC.64 R2, c[0x0][0x380] ;  /* 0x0000e000ff027b82 */ /* 0x000e220000000a00 */
[----:B------:R-:W0:Y:S01]  /*0050*/  LDCU.64 UR6, c[0x0][0x358] ;  /* 0x00006b00ff0677ac */ /* 0x000e220008000a00 */
[----:B------:R-:W-:-:S05]  /*0060*/  VIADD R0, R4, 0xfffffffe ;  /* 0xfffffffe04007836 */ /* 0x000fca0000000000 */
[----:B------:R-:W-:Y:S01]  /*0070*/  ISETP.GE.U32.AND P0, PT, R0, 0xf, PT ;  /* 0x0000000f0000780c */ /* 0x000fe20003f06070 */
[----:B------:R-:W-:Y:S02]  /*0080*/  VIADD R0, R4, 0xffffffff ;  /* 0xffffffff04007836 */ /* 0x000fe40000000000 */
[----:B------:R-:W-:-:S03]  /*0090*/  IMAD.MOV.U32 R8, RZ, RZ, 0x1 ;  /* 0x00000001ff087424 */ /* 0x000fc600078e00ff */
[----:B------:R-:W-:Y:S01]  /*00a0*/  LOP3.LUT R4, R0, 0xf, RZ, 0xc0, !PT ;  /* 0x0000000f00047812 */ /* 0x000fe200078ec0ff */
[----:B0-----:R0:W5:Y:S06]  /*00b0*/  LDG.E R5, desc[UR6][R2.64] ;  /* 0x0000000602057981 */ /* 0x00116c000c1e1900 */
[----:B------:R-:W-:Y:S05]  /*00c0*/  @!P0 BRA `(.L_x_0) ;  /* 0x0000000000a08947 */ /* 0x000fea0003800000 */
[----:B------:R-:W1:Y:S01]  /*00d0*/  LDCU.64 UR4, c[0x0][0x380] ;  /* 0x00007000ff0477ac */ /* 0x000e620008000a00 */
[----:B------:R-:W-:Y:S01]  /*00e0*/  LOP3.LUT R9, R0, 0xfffffff0, RZ, 0xc0, !PT ;  /* 0xfffffff000097812 */ /* 0x000fe200078ec0ff */
[----:B------:R-:W-:-:S04]  /*00f0*/  IMAD.MOV.U32 R8, RZ, RZ, RZ ;  /* 0x000000ffff087224 */ /* 0x000fc800078e00ff */
[----:B------:R-:W-:Y:S01]  /*0100*/  IMAD.MOV R9, RZ, RZ, -R9 ;  /* 0x000000ffff097224 */ /* 0x000fe200078e0a09 */
[----:B-1----:R-:W-:-:S04]  /*0110*/  UIADD3 UR4, UP0, UPT, UR4, 0x20, URZ ;  /* 0x0000002004047890 */ /* 0x002fc8000ff1e0ff */
[----:B------:R-:W-:Y:S02]  /*0120*/  UIADD3.X UR5, UPT, UPT, URZ, UR5, URZ, UP0, !UPT ;  /* 0x00000005ff057290 */ /* 0x000fe400087fe4ff */
[----:B------:R-:W-:-:S04]  /*0130*/  IMAD.U32 R14, RZ, RZ, UR4 ;  /* 0x00000004ff0e7e24 */ /* 0x000fc8000f8e00ff */
[----:B------:R-:W-:-:S07]  /*0140*/  IMAD.U32 R7, RZ, RZ, UR5 ;  /* 0x00000005ff077e24 */ /* 0x000fce000f8e00ff */
.L_x_1:
[----:B------:R-:W-:-:S05]  /*0150*/  IMAD.MOV.U32 R6, RZ, RZ, R14 ;  /* 0x000000ffff067224 */ /* 0x000fca00078e000e */
[----:B------:R-:W2:Y:S04]  /*0160*/  LDG.E R16, desc[UR6][R6.64+-0x1c] ;  /* 0xffffe40606107981 */ /* 0x000ea8000c1e1900 */
[----:B------:R-:W2:Y:S04]  /*0170*/  LDG.E R17, desc[UR6][R6.64+-0x18] ;  /* 0xffffe80606117981 */ /* 0x000ea8000c1e1900 */
[----:B------:R-:W3:Y:S04]  /*0180*/  LDG.E R19, desc[UR6][R6.64+-0x14] ;  /* 0xffffec0606137981 */ /* 0x000ee8000c1e1900 */
[----:B------:R-:W3:Y:S04]  /*0190*/  LDG.E R18, desc[UR6][R6.64+-0x10] ;  /* 0xfffff00606127981 */ /* 0x000ee8000c1e1900 */
[----:B------:R-:W4:Y:S04]  /*01a0*/  LDG.E R21, desc[UR6][R6.64+-0xc] ;  /* 0xfffff40606157981 */ /* 0x000f28000c1e1900 */
        /* <DEDUP_REMOVED lines=10> */
[----:B------:R1:W4:Y:S01]  /*0250*/  LDG.E R13, desc[UR6][R6.64+0x20] ;  /* 0x00002006060d7981 */ /* 0x000322000c1e1900 */
[----:B------:R-:W-:-:S02]  /*0260*/  VIADD R9, R9, 0x10 ;  /* 0x0000001009097836 */ /* 0x000fc40000000000 */
[----:B------:R-:W-:-:S03]  /*0270*/  VIADD R8, R8, 0x10 ;  /* 0x0000001008087836 */ /* 0x000fc60000000000 */
[----:B------:R-:W-:Y:S02]  /*0280*/  ISETP.NE.AND P0, PT, R9, RZ, PT ;  /* 0x000000ff0900720c */ /* 0x000fe40003f05270 */
[----:B--2--5:R-:W-:-:S04]  /*0290*/  IADD3 R16, PT, PT, R17, R5, R16 ;  /* 0x0000000511107210 */ /* 0x024fc80007ffe010 */
[----:B---3--:R-:W-:-:S04]  /*02a0*/  IADD3 R16, PT, PT, R18, R16, R19 ;  /* 0x0000001012107210 */ /* 0x008fc80007ffe013 */
[----:B----4-:R-:W-:-:S04]  /*02b0*/  IADD3 R16, PT, PT, R20, R16, R21 ;  /* 0x0000001014107210 */ /* 0x010fc80007ffe015 */
[----:B------:R-:W-:-:S04]  /*02c0*/  IADD3 R16, PT, PT, R22, R16, R23 ;  /* 0x0000001016107210 */ /* 0x000fc80007ffe017 */
[----:B------:R-:W-:-:S04]  /*02d0*/  IADD3 R16, PT, PT, R24, R16, R25 ;  /* 0x0000001018107210 */ /* 0x000fc80007ffe019 */
[----:B------:R-:W-:Y:S02]  /*02e0*/  IADD3 R11, PT, PT, R14, R16, R11 ;  /* 0x000000100e0b7210 */ /* 0x000fe40007ffe00b */
[----:B------:R-:W-:-:S05]  /*02f0*/  IADD3 R14, P1, PT, R6, 0x40, RZ ;  /* 0x00000040060e7810 */ /* 0x000fca0007f3e0ff */
[----:B-1----:R-:W-:Y:S01]  /*0300*/  IMAD.X R7, RZ, RZ, R7, P1 ;  /* 0x000000ffff077224 */ /* 0x002fe200008e0607 */
[----:B------:R-:W-:-:S04]  /*0310*/  IADD3 R11, PT, PT, R15, R11, R12 ;  /* 0x0000000b0f0b7210 */ /* 0x000fc80007ffe00c */
[----:B------:R-:W-:Y:S01]  /*0320*/  IADD3 R5, PT, PT, R13, R11, R10 ;  /* 0x0000000b0d057210 */ /* 0x000fe20007ffe00a */
[----:B------:R-:W-:Y:S06]  /*0330*/  @P0 BRA `(.L_x_1) ;  /* 0xfffffffc00840947 */ /* 0x000fec000383ffff */
[----:B------:R-:W-:-:S07]  /*0340*/  VIADD R8, R8, 0x1 ;  /* 0x0000000108087836 */ /* 0x000fce0000000000 */
.L_x_0:
[----:B------:R-:W-:-:S13]  /*0350*/  ISETP.NE.AND P0, PT, R4, RZ, PT ;  /* 0x000000ff0400720c */ /* 0x000fda0003f05270 */
[----:B------:R-:W-:Y:S05]  /*0360*/  @!P0 BRA `(.L_x_2) ;  /* 0x0000000000b88947 */ /* 0x000fea0003800000 */
[----:B------:R-:W-:Y:S02]  /*0370*/  ISETP.GE.U32.AND P0, PT, R4, 0x8, PT ;  /* 0x000000080400780c */ /* 0x000fe40003f06070 */
[----:B------:R-:W-:-:S04]  /*0380*/  LOP3.LUT R16, R0, 0x7, RZ, 0xc0, !PT ;  /* 0x0000000700107812 */ /* 0x000fc800078ec0ff */
[----:B------:R-:W-:-:S07]  /*0390*/  ISETP.NE.AND P1, PT, R16, RZ, PT ;  /* 0x000000ff1000720c */ /* 0x000fce0003f25270 */
[----:B------:R-:W-:Y:S06]  /*03a0*/  @!P0 BRA `(.L_x_3) ;  /* 0x00000000003c8947 */ /* 0x000fec0003800000 */
[----:B------:R-:W1:Y:S02]  /*03b0*/  LDC.64 R6, c[0x0][0x380] ;  /* 0x0000e000ff067b82 */ /* 0x000e640000000a00 */
[----:B-1----:R-:W-:-:S05]  /*03c0*/  IMAD.WIDE.U32 R6, R8, 0x4, R6 ;  /* 0x0000000408067825 */ /* 0x002fca00078e0006 */
[----:B------:R-:W2:Y:S04]  /*03d0*/  LDG.E R4, desc[UR6][R6.64] ;  /* 0x0000000606047981 */ /* 0x000ea8000c1e1900 */
[----:B------:R-:W2:Y:S04]  /*03e0*/  LDG.E R9, desc[UR6][R6.64+0x4] ;  /* 0x0000040606097981 */ /* 0x000ea8000c1e1900 */
[----:B------:R-:W3:Y:S04]  /*03f0*/  LDG.E R11, desc[UR6][R6.64+0x8] ;  /* 0x00000806060b7981 */ /* 0x000ee8000c1e1900 */
[----:B------:R-:W3:Y:S04]  /*0400*/  LDG.E R10, desc[UR6][R6.64+0xc] ;  /* 0x00000c06060a7981 */ /* 0x000ee8000c1e1900 */
[----:B------:R-:W4:Y:S04]  /*0410*/  LDG.E R13, desc[UR6][R6.64+0x10] ;  /* 0x00001006060d7981 */ /* 0x000f28000c1e1900 */
[----:B------:R-:W4:Y:S04]  /*0420*/  LDG.E R12, desc[UR6][R6.64+0x14] ;  /* 0x00001406060c7981 */ /* 0x000f28000c1e1900 */
[----:B------:R-:W4:Y:S04]  /*0430*/  LDG.E R15, desc[UR6][R6.64+0x18] ;  /* 0x00001806060f7981 */ /* 0x000f28000c1e1900 */
[----:B------:R-:W4:Y:S01]  /*0440*/  LDG.E R14, desc[UR6][R6.64+0x1c] ;  /* 0x00001c06060e7981 */ /* 0x000f22000c1e1900 */
[----:B------:R-:W-:Y:S01]  /*0450*/  VIADD R8, R8, 0x8 ;  /* 0x0000000808087836 */ /* 0x000fe20000000000 */
[----:B--2--5:R-:W-:-:S04]  /*0460*/  IADD3 R4, PT, PT, R9, R5, R4 ;  /* 0x0000000509047210 */ /* 0x024fc80007ffe004 */
[----:B---3--:R-:W-:-:S04]  /*0470*/  IADD3 R4, PT, PT, R10, R4, R11 ;  /* 0x000000040a047210 */ /* 0x008fc80007ffe00b */
[----:B----4-:R-:W-:-:S04]  /*0480*/  IADD3 R4, PT, PT, R12, R4, R13 ;  /* 0x000000040c047210 */ /* 0x010fc80007ffe00d */
[----:B------:R-:W-:-:S07]  /*0490*/  IADD3 R5, PT, PT, R14, R4, R15 ;  /* 0x000000040e057210 */ /* 0x000fce0007ffe00f */
.L_x_3:
        /* <DEDUP_REMOVED lines=10> */
[----:B------:R-:W3:Y:S01]  /*0540*/  LDG.E R10, desc[UR6][R6.64+0xc] ;  /* 0x00000c06060a7981 */ /* 0x000ee2000c1e1900 */
[----:B------:R-:W-:Y:S01]  /*0550*/  VIADD R8, R8, 0x4 ;  /* 0x0000000408087836 */ /* 0x000fe20000000000 */
[----:B--2--5:R-:W-:-:S04]  /*0560*/  IADD3 R4, PT, PT, R9, R5, R4 ;  /* 0x0000000509047210 */ /* 0x024fc80007ffe004 */
[----:B---3--:R-:W-:-:S07]  /*0570*/  IADD3 R5, PT, PT, R10, R4, R11 ;  /* 0x000000040a057210 */ /* 0x008fce0007ffe00b */
.L_x_4:
[----:B------:R-:W-:Y:S05]  /*0580*/  @!P1 BRA `(.L_x_2) ;  /* 0x0000000000309947 */ /* 0x000fea0003800000 */
[----:B------:R-:W1:Y:S01]  /*0590*/  LDC.64 R6, c[0x0][0x380] ;  /* 0x0000e000ff067b82 */ /* 0x000e620000000a00 */
[----:B------:R-:W-:Y:S02]  /*05a0*/  IMAD.MOV R0, RZ, RZ, -R0 ;  /* 0x000000ffff007224 */ /* 0x000fe400078e0a00 */
[----:B-1----:R-:W-:-:S07]  /*05b0*/  IMAD.WIDE.U32 R8, R8, 0x4, R6 ;  /* 0x0000000408087825 */ /* 0x002fce00078e0006 */
.L_x_5:
[----:B------:R-:W-:Y:S02]  /*05c0*/  IMAD.MOV.U32 R6, RZ, RZ, R8 ;  /* 0x000000ffff067224 */ /* 0x000fe400078e0008 */
[----:B------:R-:W-:-:S05]  /*05d0*/  IMAD.MOV.U32 R7, RZ, RZ, R9 ;  /* 0x000000ffff077224 */ /* 0x000fca00078e0009 */
[----:B------:R-:W2:Y:S01]  /*05e0*/  LDG.E R4, desc[UR6][R6.64] ;  /* 0x0000000606047981 */ /* 0x000ea2000c1e1900 */
[----:B------:R-:W-:Y:S01]  /*05f0*/  VIADD R0, R0, 0x1 ;  /* 0x0000000100007836 */ /* 0x000fe20000000000 */
[----:B------:R-:W-:-:S04]  /*0600*/  IADD3 R8, P1, PT, R8, 0x4, RZ ;  /* 0x0000000408087810 */ /* 0x000fc80007f3e0ff */
[----:B------:R-:W-:Y:S01]  /*0610*/  ISETP.NE.AND P0, PT, R0, RZ, PT ;  /* 0x000000ff0000720c */ /* 0x000fe20003f05270 */
[----:B------:R-:W-:Y:S02]  /*0620*/  IMAD.X R9, RZ, RZ, R9, P1 ;  /* 0x000000ffff097224 */ /* 0x000fe400008e0609 */
[----:B--2--5:R-:W-:-:S10]  /*0630*/  IMAD.IADD R5, R4, 0x1, R5 ;  /* 0x0000000104057824 */ /* 0x024fd400078e0205 */
[----:B------:R-:W-:Y:S05]  /*0640*/  @P0 BRA `(.L_x_5) ;  /* 0xfffffffc00dc0947 */ /* 0x000fea000383ffff */
.L_x_2:
[----:B-----5:R-:W-:Y:S01]  /*0650*/  STG.E desc[UR6][R2.64], R5 ;  /* 0x0000000502007986 */ /* 0x020fe2000c101906 */
[----:B------:R-:W-:Y:S05]  /*0660*/  EXIT ;  /* 0x000000000000794d */ /* 0x000fea0003800000 */
.L_x_6:
[----:B------:R-:W-:-:S00]  /*0670*/  BRA `(.L_x_6) ;  /* 0xfffffffc00fc7947 */ /* 0x000fc0000383ffff */
[----:B------:R-:W-:-:S00]  /*0680*/  NOP ;  /* 0x0000000000007918 */ /* 0x000fc00000000000 */
[----:B------:R-:W-:-:S00]  /*0690*/  NOP ;  /* 0x0000000000007918 */ /* 0x000fc00000000000 */
[----:B------:R-:W-:-:S00]  /*06a0*/  NOP ;  /* 0x0000000000007918 */ /* 0x000fc00000000000 */
[----:B------:R-:W-:-:S00]  /*06b0*/  NOP ;  /* 0x0000000000007918 */ /* 0x000fc00000000000 */
[----:B------:R-:W-:-:S00]  /*06c0*/  NOP ;  /* 0x0000000000007918 */ /* 0x000fc00000000000 */
[----:B------:R-:W-:-:S00]  /*06d0*/  NOP ;  /* 0x0000000000007918 */ /* 0x000fc00000000000 */
[----:B------:R-:W-:-:S00]  /*06e0*/  NOP ;  /* 0x0000000000007918 */ /* 0x000fc00000000000 */
[----:B------:R-:W-:-:S00]  /*06f0*/  NOP ;  /* 0x0000000000007918 */ /* 0x000fc00000000000 */
.L_x_7:


//--------------------- .nv.shared.reserved.0     --------------------------
	.section	.nv.shared.reserved.0,"aw",@nobits
	.weak		__nv_reservedSMEM_offset_0_alias
	.size		__nv_reservedSMEM_offset_0_alias, 0, 64
	.other		__nv_reservedSMEM_offset_0_alias,@"STO_CUDA_RESERVED_SHARED STV_DEFAULT"
__nv_reservedSMEM_offset_0_alias:
	.zero		0
	.zero		64


//--------------------- .nv.constant0._Z3addPii   --------------------------
	.section	.nv.constant0._Z3addPii,"a",@progbits
	.sectionflags	@""
	.align	4
.nv.constant0._Z3addPii:
	.zero		908


//--------------------- SYMBOLS --------------------------

	.type		.nv.reservedSmem.offset0,@object
	.size		.nv.reservedSmem.offset0,0x4
